	.headerflags	@"EF_CUDA_TEXMODE_UNIFIED EF_CUDA_64BIT_ADDRESS EF_CUDA_ACCELERATORS EF_CUDA_SM90 EF_CUDA_VIRTUAL_SM(EF_CUDA_SM90)"
	.elftype	@"ET_EXEC"


//--------------------- .nv.info                  --------------------------
	.section	.nv.info,"",@"SHT_CUDA_INFO"
	.align	4


	//----- nvinfo : EIATTR_REGCOUNT
	.align		4
        /*0000*/ 	.byte	0x04, 0x2f
        /*0002*/ 	.short	(.L_3 - .L_2)
	.align		4
.L_2:
        /*0004*/ 	.word	index@(triton_poi_fused__native_batch_norm_legit_no_training_55)
        /*0008*/ 	.word	0x00000020


	//----- nvinfo : EIATTR_MIN_STACK_SIZE
	.align		4
.L_3:
        /*000c*/ 	.byte	0x04, 0x12
        /*000e*/ 	.short	(.L_5 - .L_4)
	.align		4
.L_4:
        /*0010*/ 	.word	index@(triton_poi_fused__native_batch_norm_legit_no_training_55)
        /*0014*/ 	.word	0x00000000


	//----- nvinfo : EIATTR_FRAME_SIZE
	.align		4
.L_5:
        /*0018*/ 	.byte	0x04, 0x11
        /*001a*/ 	.short	(.L_7 - .L_6)
	.align		4
.L_6:
        /*001c*/ 	.word	index@(triton_poi_fused__native_batch_norm_legit_no_training_55)
        /*0020*/ 	.word	0x00000000


	//----- nvinfo : EIATTR_MIN_STACK_SIZE
	.align		4
.L_7:
        /*0024*/ 	.byte	0x04, 0x12
        /*0026*/ 	.short	(.L_9 - .L_8)
	.align		4
.L_8:
        /*0028*/ 	.word	index@(triton_poi_fused__native_batch_norm_legit_no_training_55)
        /*002c*/ 	.word	0x00000000
.L_9:


//--------------------- .nv.info.triton_poi_fused__native_batch_norm_legit_no_training_55 --------------------------
	.section	.nv.info.triton_poi_fused__native_batch_norm_legit_no_training_55,"",@"SHT_CUDA_INFO"
	.sectionflags	@""
	.align	4


	//----- nvinfo : EIATTR_CUDA_API_VERSION
	.align		4
        /*0000*/ 	.byte	0x04, 0x37
        /*0002*/ 	.short	(.L_11 - .L_10)
.L_10:
        /*0004*/ 	.word	0x0000007c


	//----- nvinfo : EIATTR_KPARAM_INFO
	.align		4
.L_11:
        /*0008*/ 	.byte	0x04, 0x17
        /*000a*/ 	.short	(.L_13 - .L_12)
.L_12:
        /*000c*/ 	.word	0x00000000
        /*0010*/ 	.short	0x0007
        /*0012*/ 	.short	0x0034
        /*0014*/ 	.byte	0x00, 0xf0, 0x11, 0x00


	//----- nvinfo : EIATTR_KPARAM_INFO
	.align		4
.L_13:
        /*0018*/ 	.byte	0x04, 0x17
        /*001a*/ 	.short	(.L_15 - .L_14)
.L_14:
        /*001c*/ 	.word	0x00000000
        /*0020*/ 	.short	0x0006
        /*0022*/ 	.short	0x0030
        /*0024*/ 	.byte	0x00, 0xf0, 0x11, 0x00


	//----- nvinfo : EIATTR_KPARAM_INFO
	.align		4
.L_15:
        /*0028*/ 	.byte	0x04, 0x17
        /*002a*/ 	.short	(.L_17 - .L_16)
.L_16:
        /*002c*/ 	.word	0x00000000
        /*0030*/ 	.short	0x0005
        /*0032*/ 	.short	0x0028
        /*0034*/ 	.byte	0x00, 0xf4, 0x21, 0x00


	//----- nvinfo : EIATTR_KPARAM_INFO
	.align		4
.L_17:
        /*0038*/ 	.byte	0x04, 0x17
        /*003a*/ 	.short	(.L_19 - .L_18)
.L_18:
        /*003c*/ 	.word	0x00000000
        /*0040*/ 	.short	0x0004
        /*0042*/ 	.short	0x0020
        /*0044*/ 	.byte	0x00, 0xf4, 0x21, 0x00


	//----- nvinfo : EIATTR_KPARAM_INFO
	.align		4
.L_19:
        /*0048*/ 	.byte	0x04, 0x17
        /*004a*/ 	.short	(.L_21 - .L_20)
.L_20:
        /*004c*/ 	.word	0x00000000
        /*0050*/ 	.short	0x0003
        /*0052*/ 	.short	0x0018
        /*0054*/ 	.byte	0x00, 0xf4, 0x21, 0x00


	//----- nvinfo : EIATTR_KPARAM_INFO
	.align		4
.L_21:
        /*0058*/ 	.byte	0x04, 0x17
        /*005a*/ 	.short	(.L_23 - .L_22)
.L_22:
        /*005c*/ 	.word	0x00000000
        /*0060*/ 	.short	0x0002
        /*0062*/ 	.short	0x0010
        /*0064*/ 	.byte	0x00, 0xf4, 0x21, 0x00


	//----- nvinfo : EIATTR_KPARAM_INFO
	.align		4
.L_23:
        /*0068*/ 	.byte	0x04, 0x17
        /*006a*/ 	.short	(.L_25 - .L_24)
.L_24:
        /*006c*/ 	.word	0x00000000
        /*0070*/ 	.short	0x0001
        /*0072*/ 	.short	0x0008
        /*0074*/ 	.byte	0x00, 0xf4, 0x21, 0x00


	//----- nvinfo : EIATTR_KPARAM_INFO
	.align		4
.L_25:
        /*0078*/ 	.byte	0x04, 0x17
        /*007a*/ 	.short	(.L_27 - .L_26)
.L_26:
        /*007c*/ 	.word	0x00000000
        /*0080*/ 	.short	0x0000
        /*0082*/ 	.short	0x0000
        /*0084*/ 	.byte	0x00, 0xf4, 0x21, 0x00


	//----- nvinfo : EIATTR_SPARSE_MMA_MASK
	.align		4
.L_27:
        /*0088*/ 	.byte	0x03, 0x50
        /*008a*/ 	.short	0x0000


	//----- nvinfo : EIATTR_MAXREG_COUNT
	.align		4
        /*008c*/ 	.byte	0x03, 0x1b
        /*008e*/ 	.short	0x00ff


	//----- nvinfo : EIATTR_EXIT_INSTR_OFFSETS
	.align		4
        /*0090*/ 	.byte	0x04, 0x1c
        /*0092*/ 	.short	(.L_29 - .L_28)


	//   ....[0]....
.L_28:
        /*0094*/ 	.word	0x00000960


	//   ....[1]....
        /*0098*/ 	.word	0x000009f0


	//----- nvinfo : EIATTR_REQNTID
	.align		4
.L_29:
        /*009c*/ 	.byte	0x04, 0x10
        /*009e*/ 	.short	(.L_31 - .L_30)
.L_30:
        /*00a0*/ 	.word	0x00000080
        /*00a4*/ 	.word	0x00000001
        /*00a8*/ 	.word	0x00000001


	//----- nvinfo : EIATTR_CBANK_PARAM_SIZE
	.align		4
.L_31:
        /*00ac*/ 	.byte	0x03, 0x19
        /*00ae*/ 	.short	0x0038


	//----- nvinfo : EIATTR_PARAM_CBANK
	.align		4
        /*00b0*/ 	.byte	0x04, 0x0a
        /*00b2*/ 	.short	(.L_33 - .L_32)
	.align		4
.L_32:
        /*00b4*/ 	.word	index@(.nv.constant0.triton_poi_fused__native_batch_norm_legit_no_training_55)
        /*00b8*/ 	.short	0x0210
        /*00ba*/ 	.short	0x0038


	//----- nvinfo : EIATTR_SW_WAR
	.align		4
.L_33:
        /*00bc*/ 	.byte	0x04, 0x36
        /*00be*/ 	.short	(.L_35 - .L_34)
.L_34:
        /*00c0*/ 	.word	0x00000008
.L_35:


//--------------------- .nv.callgraph             --------------------------
	.section	.nv.callgraph,"",@"SHT_CUDA_CALLGRAPH"
	.align	4
	.sectionentsize	8
	.align		4
        /*0000*/ 	.word	0x00000000
	.align		4
        /*0004*/ 	.word	0xffffffff
	.align		4
        /*0008*/ 	.word	0x00000000
	.align		4
        /*000c*/ 	.word	0xfffffffe
	.align		4
        /*0010*/ 	.word	0x00000000
	.align		4
        /*0014*/ 	.word	0xfffffffd
	.align		4
        /*0018*/ 	.word	0x00000000
	.align		4
        /*001c*/ 	.word	0xfffffffc


//--------------------- .nv.constant4             --------------------------
	.section	.nv.constant4,"a",@progbits
	.align	8
	.align		8
.nv.constant4:
        /*0000*/ 	.dword	_$_str
	.align		8
        /*0008*/ 	.dword	_$_str_$_2


//--------------------- .text.triton_poi_fused__native_batch_norm_legit_no_training_55 --------------------------
	.section	.text.triton_poi_fused__native_batch_norm_legit_no_training_55,"ax",@progbits
	.sectionflags	@"SHF_BARRIERS=1"
	.align	128
        .global         triton_poi_fused__native_batch_norm_legit_no_training_55
        .type           triton_poi_fused__native_batch_norm_legit_no_training_55,@function
        .size           triton_poi_fused__native_batch_norm_legit_no_training_55,(.L_x_1 - triton_poi_fused__native_batch_norm_legit_no_training_55)
        .other          triton_poi_fused__native_batch_norm_legit_no_training_55,@"STO_CUDA_ENTRY STV_DEFAULT"
triton_poi_fused__native_batch_norm_legit_no_training_55:
.text.triton_poi_fused__native_batch_norm_legit_no_training_55:
[----:B------:R-:W0:Y:S01]  /*0000*/  LDC R1, c[0x0][0x28] ;  /* 0x00000a00ff017b82 */ /* 0x000e220000000800 */
[----:B------:R-:W1:Y:S01]  /*0010*/  S2R R16, SR_TID.X ;  /* 0x0000000000107919 */ /* 0x000e620000002100 */
[----:B------:R-:W-:Y:S01]  /*0020*/  CS2R R10, SRZ ;  /* 0x00000000000a7805 */ /* 0x000fe2000001ff00 */
[----:B------:R-:W-:Y:S01]  /*0030*/  ULDC.64 UR6, c[0x0][0x208] ;  /* 0x0000820000067ab9 */ /* 0x000fe20000000a00 */
[----:B------:R-:W2:Y:S01]  /*0040*/  S2R R18, SR_CTAID.Y ;  /* 0x0000000000127919 */ /* 0x000ea20000002600 */
[----:B------:R-:W3:Y:S03]  /*0050*/  S2R R0, SR_CTAID.X ;  /* 0x0000000000007919 */ /* 0x000ee60000002500 */
[----:B------:R-:W4:Y:S01]  /*0060*/  S2UR UR5, SR_CgaCtaId ;  /* 0x00000000000579c3 */ /* 0x000f220000008800 */
[----:B------:R-:W-:-:S07]  /*0070*/  UMOV UR4, 0x400 ;  /* 0x0000040000047882 */ /* 0x000fce0000000000 */
[----:B------:R-:W5:Y:S01]  /*0080*/  LDC.64 R24, c[0x0][0x218] ;  /* 0x00008600ff187b82 */ /* 0x000f620000000a00 */
[----:B-1----:R-:W-:Y:S02]  /*0090*/  SHF.L.U32 R19, R16, 0x2, RZ ;  /* 0x0000000210137819 */ /* 0x002fe400000006ff */
[----:B------:R-:W-:Y:S02]  /*00a0*/  SHF.R.U32.HI R7, RZ, 0x6, R16 ;  /* 0x00000006ff077819 */ /* 0x000fe40000011610 */
[----:B------:R-:W-:-:S04]  /*00b0*/  LOP3.LUT R3, R19, 0xfc, RZ, 0xc0, !PT ;  /* 0x000000fc13037812 */ /* 0x000fc800078ec0ff */
[----:B--2---:R-:W-:Y:S02]  /*00c0*/  PRMT R4, R3, 0x6540, R18 ;  /* 0x0000654003047816 */ /* 0x004fe40000000012 */
[----:B------:R-:W1:Y:S01]  /*00d0*/  LDC.64 R2, c[0x0][0x210] ;  /* 0x00008400ff027b82 */ /* 0x000e620000000a00 */
[----:B---3--:R-:W-:Y:S02]  /*00e0*/  SHF.L.U32 R17, R0, 0x2, RZ ;  /* 0x0000000200117819 */ /* 0x008fe400000006ff */
[C---:B------:R-:W-:Y:S01]  /*00f0*/  IMAD.HI R5, R4.reuse, 0x66666667, RZ ;  /* 0x6666666704057827 */ /* 0x040fe200078e02ff */
[----:B------:R-:W-:-:S04]  /*0100*/  ISETP.GE.AND P0, PT, R4, 0x500, PT ;  /* 0x000005000400780c */ /* 0x000fc80003f06270 */
[----:B------:R-:W-:-:S04]  /*0110*/  SHF.R.U32.HI R6, RZ, 0x1f, R5 ;  /* 0x0000001fff067819 */ /* 0x000fc80000011605 */
[----:B------:R-:W-:Y:S02]  /*0120*/  LEA.HI.SX32 R5, R5, R6, 0x19 ;  /* 0x0000000605057211 */ /* 0x000fe400078fcaff */
[----:B------:R-:W-:-:S03]  /*0130*/  SGXT.U32 R6, R7, 0x1 ;  /* 0x000000010706781a */ /* 0x000fc60000000000 */
[----:B------:R-:W-:Y:S01]  /*0140*/  IMAD R8, R5, -0x140, R4 ;  /* 0xfffffec005087824 */ /* 0x000fe200078e0204 */
[----:B------:R-:W-:-:S03]  /*0150*/  LOP3.LUT R6, R17, R6, RZ, 0xfc, !PT ;  /* 0x0000000611067212 */ /* 0x000fc600078efcff */
[----:B------:R-:W-:Y:S01]  /*0160*/  IMAD R5, R5, 0x500, R8 ;  /* 0x0000050005057824 */ /* 0x000fe200078e0208 */
[C---:B------:R-:W-:Y:S02]  /*0170*/  ISETP.LT.AND P1, PT, R6.reuse, 0x4, !P0 ;  /* 0x000000040600780c */ /* 0x040fe40004721270 */
[----:B------:R-:W-:Y:S01]  /*0180*/  CS2R R8, SRZ ;  /* 0x0000000000087805 */ /* 0x000fe2000001ff00 */
[C---:B------:R-:W-:Y:S01]  /*0190*/  IMAD R5, R6.reuse, 0x140, R5 ;  /* 0x0000014006057824 */ /* 0x040fe200078e0205 */
[----:B------:R-:W-:-:S03]  /*01a0*/  LOP3.LUT R6, R6, 0x2, RZ, 0xfc, !PT ;  /* 0x0000000206067812 */ /* 0x000fc600078efcff */
[----:B-1----:R-:W-:Y:S01]  /*01b0*/  IMAD.WIDE R14, R5, 0x4, R2 ;  /* 0x00000004050e7825 */ /* 0x002fe200078e0202 */
[----:B------:R-:W-:Y:S02]  /*01c0*/  ISETP.LT.AND P0, PT, R6, 0x4, !P0 ;  /* 0x000000040600780c */ /* 0x000fe40004701270 */
[----:B------:R-:W-:-:S03]  /*01d0*/  IADD3 R7, R5, 0x280, RZ ;  /* 0x0000028005077810 */ /* 0x000fc60007ffe0ff */
[----:B------:R1:W2:Y:S01]  /*01e0*/  @P1 LDG.E.EL.128 R8, desc[UR6][R14.64] ;  /* 0x000000060e081981 */ /* 0x0002a2000c2e1d00 */
[----:B------:R-:W-:Y:S01]  /*01f0*/  CS2R R4, SRZ ;  /* 0x0000000000047805 */ /* 0x000fe2000001ff00 */
[----:B------:R-:W-:Y:S01]  /*0200*/  IMAD.WIDE R2, R7, 0x4, R2 ;  /* 0x0000000407027825 */ /* 0x000fe200078e0202 */
[----:B------:R-:W-:-:S06]  /*0210*/  CS2R R6, SRZ ;  /* 0x0000000000067805 */ /* 0x000fcc000001ff00 */
[----:B------:R3:W2:Y:S01]  /*0220*/  @P0 LDG.E.EL.128 R4, desc[UR6][R2.64] ;  /* 0x0000000602040981 */ /* 0x0006a2000c2e1d00 */
[----:B-1----:R-:W-:Y:S01]  /*0230*/  SHF.R.U32.HI R15, RZ, 0x2, R16 ;  /* 0x00000002ff0f7819 */ /* 0x002fe20000011610 */
[----:B----4-:R-:W-:-:S03]  /*0240*/  UPRMT UR4, UR5, 0x654, UR4 ;  /* 0x0000065405047896 */ /* 0x010fc60008000004 */
[----:B------:R-:W-:Y:S01]  /*0250*/  LOP3.LUT R15, R15, 0x10, RZ, 0xc0, !PT ;  /* 0x000000100f0f7812 */ /* 0x000fe200078ec0ff */
[----:B------:R-:W-:Y:S01]  /*0260*/  IMAD.SHL.U32 R12, R16, 0x2, RZ ;  /* 0x00000002100c7824 */ /* 0x000fe200078e00ff */
[----:B------:R-:W-:Y:S02]  /*0270*/  LOP3.LUT R19, R19, 0x1fc, RZ, 0xc0, !PT ;  /* 0x000001fc13137812 */ /* 0x000fe400078ec0ff */
[----:B---3--:R-:W-:Y:S02]  /*0280*/  IADD3 R2, R15, UR4, RZ ;  /* 0x000000040f027c10 */ /* 0x008fe4000fffe0ff */
[----:B------:R-:W-:Y:S02]  /*0290*/  LOP3.LUT R23, R12, 0xfe, RZ, 0xc0, !PT ;  /* 0x000000fe0c177812 */ /* 0x000fe400078ec0ff */
[----:B------:R-:W-:Y:S01]  /*02a0*/  LEA R28, R19, R2, 0x2 ;  /* 0x00000002131c7211 */ /* 0x000fe200078e10ff */
[----:B------:R-:W1:Y:S01]  /*02b0*/  LDC.64 R12, c[0x0][0x220] ;  /* 0x00008800ff0c7b82 */ /* 0x000e620000000a00 */
[----:B------:R-:W-:-:S05]  /*02c0*/  PRMT R21, R23, 0x6540, R18 ;  /* 0x0000654017157816 */ /* 0x000fca0000000012 */
[----:B------:R-:W-:-:S05]  /*02d0*/  IMAD.HI R14, R21, 0x66666667, RZ ;  /* 0x66666667150e7827 */ /* 0x000fca00078e02ff */
[----:B------:R-:W-:-:S04]  /*02e0*/  SHF.R.U32.HI R3, RZ, 0x1f, R14 ;  /* 0x0000001fff037819 */ /* 0x000fc8000001160e */
[----:B------:R-:W-:Y:S02]  /*02f0*/  LEA.HI.SX32 R14, R14, R3, 0x19 ;  /* 0x000000030e0e7211 */ /* 0x000fe400078fcaff */
[----:B------:R-:W-:Y:S02]  /*0300*/  ISETP.GE.AND P0, PT, R21, 0x500, PT ;  /* 0x000005001500780c */ /* 0x000fe40003f06270 */
[----:B------:R-:W-:Y:S01]  /*0310*/  LEA R20, R23, UR4, 0x2 ;  /* 0x0000000417147c11 */ /* 0x000fe2000f8e10ff */
[----:B------:R-:W-:Y:S01]  /*0320*/  IMAD R21, R14, -0x140, R21 ;  /* 0xfffffec00e157824 */ /* 0x000fe200078e0215 */
[----:B------:R-:W-:Y:S01]  /*0330*/  CS2R R2, SRZ ;  /* 0x0000000000027805 */ /* 0x000fe2000001ff00 */
[----:B------:R-:W3:Y:S02]  /*0340*/  LDC.64 R22, c[0x0][0x230] ;  /* 0x00008c00ff167b82 */ /* 0x000ee40000000a00 */
[----:B-1----:R-:W-:-:S04]  /*0350*/  IMAD.WIDE R26, R21, 0x4, R12 ;  /* 0x00000004151a7825 */ /* 0x002fc800078e020c */
[----:B-----5:R-:W-:Y:S01]  /*0360*/  IMAD.WIDE R24, R21, 0x4, R24 ;  /* 0x0000000415187825 */ /* 0x020fe200078e0218 */
[----:B--2---:R1:W-:Y:S01]  /*0370*/  STS.128 [R28], R8 ;  /* 0x000000081c007388 */ /* 0x0043e20000000c00 */
[----:B------:R-:W-:Y:S08]  /*0380*/  BAR.SYNC.DEFER_BLOCKING 0x0 ;  /* 0x0000000000007b1d */ /* 0x000ff00000010000 */
[----:B-1----:R-:W1:Y:S01]  /*0390*/  LDC.64 R10, c[0x0][0x228] ;  /* 0x00008a00ff0a7b82 */ /* 0x002e620000000a00 */
[----:B------:R-:W2:Y:S04]  /*03a0*/  LDS.64 R12, [R20] ;  /* 0x00000000140c7984 */ /* 0x000ea80000000a00 */
[----:B------:R-:W4:Y:S03]  /*03b0*/  LDS.64 R14, [R20+0x410] ;  /* 0x00041000140e7984 */ /* 0x000f260000000a00 */
[----:B------:R-:W-:Y:S06]  /*03c0*/  BAR.SYNC.DEFER_BLOCKING 0x0 ;  /* 0x0000000000007b1d */ /* 0x000fec0000010000 */
[----:B------:R5:W-:Y:S02]  /*03d0*/  STS.128 [R28], R4 ;  /* 0x000000041c007388 */ /* 0x000be40000000c00 */
[----:B------:R-:W-:Y:S06]  /*03e0*/  BAR.SYNC.DEFER_BLOCKING 0x0 ;  /* 0x0000000000007b1d */ /* 0x000fec0000010000 */
[----:B------:R-:W2:Y:S01]  /*03f0*/  @!P0 LDG.E.EL.64 R2, desc[UR6][R26.64] ;  /* 0x000000061a028981 */ /* 0x000ea2000c2e1b00 */
[----:B------:R-:W-:-:S02]  /*0400*/  CS2R R8, SRZ ;  /* 0x0000000000087805 */ /* 0x000fc4000001ff00 */
[----:B-----5:R-:W-:Y:S02]  /*0410*/  CS2R R6, SRZ ;  /* 0x0000000000067805 */ /* 0x020fe4000001ff00 */
[----:B------:R-:W-:Y:S02]  /*0420*/  CS2R R4, SRZ ;  /* 0x0000000000047805 */ /* 0x000fe4000001ff00 */
[----:B------:R-:W5:Y:S01]  /*0430*/  @!P0 LDG.E.EL.64 R8, desc[UR6][R24.64] ;  /* 0x0000000618088981 */ /* 0x000f62000c2e1b00 */
[----:B-1----:R-:W-:-:S04]  /*0440*/  IMAD.WIDE R10, R21, 0x4, R10 ;  /* 0x00000004150a7825 */ /* 0x002fc800078e020a */
[----:B---3--:R-:W-:Y:S01]  /*0450*/  IMAD.WIDE R28, R21, 0x4, R22 ;  /* 0x00000004151c7825 */ /* 0x008fe200078e0216 */
[----:B------:R1:W3:Y:S04]  /*0460*/  @!P0 LDG.E.EL.64 R6, desc[UR6][R10.64] ;  /* 0x000000060a068981 */ /* 0x0002e8000c2e1b00 */
[----:B------:R4:W3:Y:S04]  /*0470*/  @!P0 LDG.E.EL.64 R4, desc[UR6][R28.64] ;  /* 0x000000061c048981 */ /* 0x0008e8000c2e1b00 */
[----:B------:R-:W-:Y:S01]  /*0480*/  LDS.64 R22, [R20] ;  /* 0x0000000014167984 */ /* 0x000fe20000000a00 */
[----:B-1----:R-:W-:-:S05]  /*0490*/  IMAD.SHL.U32 R10, R16, 0x8, RZ ;  /* 0x00000008100a7824 */ /* 0x002fca00078e00ff */
[----:B------:R-:W-:-:S04]  /*04a0*/  LOP3.LUT R10, R10, 0x3f8, RZ, 0xc0, !PT ;  /* 0x000003f80a0a7812 */ /* 0x000fc800078ec0ff */
[----:B0-----:R-:W-:-:S05]  /*04b0*/  IADD3 R27, R10, UR4, RZ ;  /* 0x000000040a1b7c10 */ /* 0x001fca000fffe0ff */
[----:B------:R-:W-:Y:S01]  /*04c0*/  IMAD R10, R10, 0x4, R27 ;  /* 0x000000040a0a7824 */ /* 0x000fe200078e021b */
[----:B----4-:R-:W-:-:S04]  /*04d0*/  IADD3 R28, R19, UR4, RZ ;  /* 0x00000004131c7c10 */ /* 0x010fc8000fffe0ff */
[----:B------:R-:W-:Y:S01]  /*04e0*/  LEA R19, R19, R28, 0x2 ;  /* 0x0000001c13137211 */ /* 0x000fe200078e10ff */
[----:B--2---:R-:W-:Y:S01]  /*04f0*/  FADD R21, R2, 9.9999997473787516356e-06 ;  /* 0x3727c5ac02157421 */ /* 0x004fe20000000000 */
[----:B------:R-:W-:Y:S02]  /*0500*/  FADD R24, R3, 9.9999997473787516356e-06 ;  /* 0x3727c5ac03187421 */ /* 0x000fe40000000000 */
[----:B------:R0:W1:Y:S01]  /*0510*/  LDS.64 R2, [R20+0x410] ;  /* 0x0004100014027984 */ /* 0x0000620000000a00 */
[----:B------:R-:W2:Y:S08]  /*0520*/  MUFU.SQRT R26, R21 ;  /* 0x00000015001a7308 */ /* 0x000eb00000002000 */
[----:B------:R-:W4:Y:S01]  /*0530*/  MUFU.SQRT R25, R24 ;  /* 0x0000001800197308 */ /* 0x000f220000002000 */
[----:B--2---:R-:W-:-:S02]  /*0540*/  FSETP.GT.AND P0, PT, R26, 8.50705917302346158658e+37, PT ;  /* 0x7e8000001a00780b */ /* 0x004fc40003f04000 */
[----:B------:R-:W-:Y:S02]  /*0550*/  FSETP.GEU.AND P2, PT, R26, 1.175494350822287508e-38, PT ;  /* 0x008000001a00780b */ /* 0x000fe40003f4e000 */
[C---:B----4-:R-:W-:Y:S02]  /*0560*/  FSETP.GT.AND P1, PT, R25.reuse, 8.50705917302346158658e+37, PT ;  /* 0x7e8000001900780b */ /* 0x050fe40003f24000 */
[----:B------:R-:W-:-:S07]  /*0570*/  FSETP.GEU.AND P3, PT, R25, 1.175494350822287508e-38, PT ;  /* 0x008000001900780b */ /* 0x000fce0003f6e000 */
[----:B------:R-:W-:Y:S01]  /*0580*/  @P0 FMUL R26, R26, 0.25 ;  /* 0x3e8000001a1a0820 */ /* 0x000fe20000400000 */
[----:B------:R-:W-:-:S03]  /*0590*/  HFMA2.MMA R24, -RZ, RZ, 1.625, 0 ;  /* 0x3e800000ff187435 */ /* 0x000fc600000001ff */
[----:B------:R-:W-:Y:S01]  /*05a0*/  @!P2 FMUL R26, R26, 16777216 ;  /* 0x4b8000001a1aa820 */ /* 0x000fe20000400000 */
[----:B------:R-:W-:-:S03]  /*05b0*/  @P1 FMUL R25, R25, 0.25 ;  /* 0x3e80000019191820 */ /* 0x000fc60000400000 */
[----:B------:R-:W2:Y:S01]  /*05c0*/  MUFU.RCP R11, R26 ;  /* 0x0000001a000b7308 */ /* 0x000ea20000001000 */
[----:B------:R-:W-:-:S07]  /*05d0*/  @!P3 FMUL R25, R25, 16777216 ;  /* 0x4b8000001919b820 */ /* 0x000fce0000400000 */
[----:B------:R-:W4:Y:S01]  /*05e0*/  MUFU.RCP R21, R25 ;  /* 0x0000001900157308 */ /* 0x000f220000001000 */
[C---:B0-----:R-:W-:Y:S02]  /*05f0*/  FSEL R20, R24.reuse, 1, P0 ;  /* 0x3f80000018147808 */ /* 0x041fe40000000000 */
[----:B------:R-:W-:-:S03]  /*0600*/  FSEL R24, R24, 1, P1 ;  /* 0x3f80000018187808 */ /* 0x000fc60000800000 */
[----:B------:R-:W-:Y:S02]  /*0610*/  @!P2 FMUL R20, R20, 16777216 ;  /* 0x4b8000001414a820 */ /* 0x000fe40000400000 */
[----:B------:R-:W-:Y:S01]  /*0620*/  @!P3 FMUL R24, R24, 16777216 ;  /* 0x4b8000001818b820 */ /* 0x000fe20000400000 */
[--C-:B-----5:R-:W-:Y:S01]  /*0630*/  FADD R12, R12, -R8.reuse ;  /* 0x800000080c0c7221 */ /* 0x120fe20000000000 */
[----:B--2---:R-:W-:Y:S01]  /*0640*/  FMUL R11, R11, R20 ;  /* 0x000000140b0b7220 */ /* 0x004fe20000400000 */
[--C-:B------:R-:W-:Y:S01]  /*0650*/  FADD R14, R14, -R8.reuse ;  /* 0x800000080e0e7221 */ /* 0x100fe20000000000 */
[--C-:B-1----:R-:W-:Y:S01]  /*0660*/  FADD R2, R2, -R8.reuse ;  /* 0x8000000802027221 */ /* 0x102fe20000000000 */
[--C-:B------:R-:W-:Y:S01]  /*0670*/  FADD R15, R15, -R9.reuse ;  /* 0x800000090f0f7221 */ /* 0x100fe20000000000 */
[--C-:B------:R-:W-:Y:S01]  /*0680*/  FADD R13, R13, -R9.reuse ;  /* 0x800000090d0d7221 */ /* 0x100fe20000000000 */
[----:B----4-:R-:W-:Y:S01]  /*0690*/  FMUL R20, R21, R24 ;  /* 0x0000001815147220 */ /* 0x010fe20000400000 */
[--C-:B------:R-:W-:Y:S01]  /*06a0*/  FADD R3, R3, -R9.reuse ;  /* 0x8000000903037221 */ /* 0x100fe20000000000 */
[----:B------:R-:W-:Y:S01]  /*06b0*/  FADD R22, R22, -R8 ;  /* 0x8000000816167221 */ /* 0x000fe20000000000 */
[----:B------:R-:W-:Y:S01]  /*06c0*/  FADD R23, R23, -R9 ;  /* 0x8000000917177221 */ /* 0x000fe20000000000 */
[-C--:B------:R-:W-:Y:S01]  /*06d0*/  FMUL R9, R12, R11.reuse ;  /* 0x0000000b0c097220 */ /* 0x080fe20000400000 */
[-C--:B------:R-:W-:Y:S01]  /*06e0*/  FMUL R21, R14, R11.reuse ;  /* 0x0000000b0e157220 */ /* 0x080fe20000400000 */
[-C--:B------:R-:W-:Y:S01]  /*06f0*/  FMUL R25, R2, R11.reuse ;  /* 0x0000000b02197220 */ /* 0x080fe20000400000 */
[----:B------:R-:W-:Y:S01]  /*0700*/  FMUL R11, R22, R11 ;  /* 0x0000000b160b7220 */ /* 0x000fe20000400000 */
[-C--:B------:R-:W-:Y:S01]  /*0710*/  FMUL R2, R13, R20.reuse ;  /* 0x000000140d027220 */ /* 0x080fe20000400000 */
[-C--:B------:R-:W-:Y:S01]  /*0720*/  FMUL R8, R15, R20.reuse ;  /* 0x000000140f087220 */ /* 0x080fe20000400000 */
[-C--:B------:R-:W-:Y:S01]  /*0730*/  FMUL R12, R3, R20.reuse ;  /* 0x00000014030c7220 */ /* 0x080fe20000400000 */
[----:B------:R-:W-:Y:S01]  /*0740*/  FMUL R20, R23, R20 ;  /* 0x0000001417147220 */ /* 0x000fe20000400000 */
[-CC-:B---3--:R-:W-:Y:S01]  /*0750*/  FFMA R3, R11, R6.reuse, R4.reuse ;  /* 0x000000060b037223 */ /* 0x188fe20000000004 */
[----:B------:R-:W-:Y:S01]  /*0760*/  BAR.SYNC.DEFER_BLOCKING 0x0 ;  /* 0x0000000000007b1d */ /* 0x000fe20000010000 */
[-CC-:B------:R-:W-:Y:S01]  /*0770*/  FFMA R9, R9, R6.reuse, R4.reuse ;  /* 0x0000000609097223 */ /* 0x180fe20000000004 */
[-CC-:B------:R-:W-:Y:S01]  /*0780*/  FFMA R21, R21, R6.reuse, R4.reuse ;  /* 0x0000000615157223 */ /* 0x180fe20000000004 */
[----:B------:R-:W-:Y:S01]  /*0790*/  FFMA R25, R25, R6, R4 ;  /* 0x0000000619197223 */ /* 0x000fe20000000004 */
[-CC-:B------:R-:W-:Y:S01]  /*07a0*/  FFMA R11, R2, R7.reuse, R5.reuse ;  /* 0x00000007020b7223 */ /* 0x180fe20000000005 */
[-CC-:B------:R-:W-:Y:S01]  /*07b0*/  FFMA R13, R8, R7.reuse, R5.reuse ;  /* 0x00000007080d7223 */ /* 0x180fe20000000005 */
[-CC-:B------:R-:W-:Y:S01]  /*07c0*/  FFMA R23, R12, R7.reuse, R5.reuse ;  /* 0x000000070c177223 */ /* 0x180fe20000000005 */
[----:B------:R-:W-:Y:S01]  /*07d0*/  FFMA R15, R20, R7, R5 ;  /* 0x00000007140f7223 */ /* 0x000fe20000000005 */
[----:B------:R-:W-:Y:S04]  /*07e0*/  STS [R10], R9 ;  /* 0x000000090a007388 */ /* 0x000fe80000000800 */
[----:B------:R-:W-:Y:S04]  /*07f0*/  STS [R10+0x4], R21 ;  /* 0x000004150a007388 */ /* 0x000fe80000000800 */
[----:B------:R0:W-:Y:S04]  /*0800*/  STS [R10+0x8], R3 ;  /* 0x000008030a007388 */ /* 0x0001e80000000800 */
[----:B------:R-:W-:Y:S04]  /*0810*/  STS [R10+0xc], R25 ;  /* 0x00000c190a007388 */ /* 0x000fe80000000800 */
[----:B------:R1:W-:Y:S01]  /*0820*/  STS [R10+0x14], R11 ;  /* 0x0000140b0a007388 */ /* 0x0003e20000000800 */
[----:B0-----:R-:W0:Y:S03]  /*0830*/  LDC.64 R2, c[0x0][0x238] ;  /* 0x00008e00ff027b82 */ /* 0x001e260000000a00 */
[----:B------:R-:W-:Y:S04]  /*0840*/  STS [R10+0x18], R13 ;  /* 0x0000180d0a007388 */ /* 0x000fe80000000800 */
[----:B------:R-:W-:Y:S04]  /*0850*/  STS [R10+0x1c], R15 ;  /* 0x00001c0f0a007388 */ /* 0x000fe80000000800 */
[----:B------:R-:W-:Y:S01]  /*0860*/  STS [R10+0x20], R23 ;  /* 0x000020170a007388 */ /* 0x000fe20000000800 */
[----:B------:R-:W-:Y:S01]  /*0870*/  BAR.SYNC.DEFER_BLOCKING 0x0 ;  /* 0x0000000000007b1d */ /* 0x000fe20000010000 */
[----:B------:R-:W-:-:S05]  /*0880*/  LOP3.LUT R9, R16, 0x7f, RZ, 0xc0, !PT ;  /* 0x0000007f10097812 */ /* 0x000fca00078ec0ff */
[----:B------:R-:W-:Y:S04]  /*0890*/  LDS R4, [R19] ;  /* 0x0000000013047984 */ /* 0x000fe80000000800 */
[----:B------:R-:W-:Y:S04]  /*08a0*/  LDS R5, [R19+0x4] ;  /* 0x0000040013057984 */ /* 0x000fe80000000800 */
[----:B------:R-:W-:Y:S04]  /*08b0*/  LDS R6, [R19+0x8] ;  /* 0x0000080013067984 */ /* 0x000fe80000000800 */
[----:B------:R-:W2:Y:S01]  /*08c0*/  LDS R7, [R19+0xc] ;  /* 0x00000c0013077984 */ /* 0x000ea20000000800 */
[----:B------:R-:W-:-:S02]  /*08d0*/  PRMT R9, R9, 0x6540, R18 ;  /* 0x0000654009097816 */ /* 0x000fc40000000012 */
[----:B------:R-:W-:Y:S02]  /*08e0*/  ISETP.GE.AND P0, PT, R17, 0x4, PT ;  /* 0x000000041100780c */ /* 0x000fe40003f06270 */
[C---:B-1----:R-:W-:Y:S01]  /*08f0*/  LOP3.LUT R11, R9.reuse, 0x80, RZ, 0xfc, !PT ;  /* 0x00000080090b7812 */ /* 0x042fe200078efcff */
[C---:B------:R-:W-:Y:S01]  /*0900*/  IMAD.IADD R8, R9.reuse, 0x1, R0 ;  /* 0x0000000109087824 */ /* 0x040fe200078e0200 */
[----:B------:R-:W-:Y:S02]  /*0910*/  ISETP.LT.AND P1, PT, R9, 0x500, !P0 ;  /* 0x000005000900780c */ /* 0x000fe40004721270 */
[----:B------:R-:W-:Y:S02]  /*0920*/  ISETP.LT.AND P0, PT, R11, 0x500, !P0 ;  /* 0x000005000b00780c */ /* 0x000fe40004701270 */
[----:B------:R-:W-:-:S05]  /*0930*/  SHF.L.U32 R9, R8, 0x2, RZ ;  /* 0x0000000208097819 */ /* 0x000fca00000006ff */
[----:B0-----:R-:W-:-:S05]  /*0940*/  IMAD.WIDE R8, R9, 0x4, R2 ;  /* 0x0000000409087825 */ /* 0x001fca00078e0202 */
[----:B--2---:R0:W-:Y:S02]  /*0950*/  @P1 STG.E.128 desc[UR6][R8.64], R4 ;  /* 0x0000000408001986 */ /* 0x0041e4000c101d06 */
[----:B0-----:R-:W-:Y:S05]  /*0960*/  @!P0 EXIT ;  /* 0x000000000000894d */ /* 0x001fea0003800000 */
[----:B0-----:R-:W-:Y:S01]  /*0970*/  LDS R4, [R19+0xa00] ;  /* 0x000a000013047984 */ /* 0x001fe20000000800 */
[----:B------:R-:W-:-:S03]  /*0980*/  IADD3 R0, R11, R0, RZ ;  /* 0x000000000b007210 */ /* 0x000fc60007ffe0ff */
[----:B------:R-:W-:Y:S01]  /*0990*/  LDS R5, [R19+0xa04] ;  /* 0x000a040013057984 */ /* 0x000fe20000000800 */
[----:B------:R-:W-:-:S03]  /*09a0*/  SHF.L.U32 R9, R0, 0x2, RZ ;  /* 0x0000000200097819 */ /* 0x000fc600000006ff */
[----:B------:R-:W-:Y:S02]  /*09b0*/  LDS R6, [R19+0xa08] ;  /* 0x000a080013067984 */ /* 0x000fe40000000800 */
[----:B------:R-:W-:Y:S02]  /*09c0*/  IMAD.WIDE R2, R9, 0x4, R2 ;  /* 0x0000000409027825 */ /* 0x000fe400078e0202 */
[----:B------:R-:W0:Y:S04]  /*09d0*/  LDS R7, [R19+0xa0c] ;  /* 0x000a0c0013077984 */ /* 0x000e280000000800 */
[----:B0-----:R-:W-:Y:S01]  /*09e0*/  STG.E.128 desc[UR6][R2.64], R4 ;  /* 0x0000000402007986 */ /* 0x001fe2000c101d06 */
[----:B------:R-:W-:Y:S05]  /*09f0*/  EXIT ;  /* 0x000000000000794d */ /* 0x000fea0003800000 */
.L_x_0:
[----:B------:R-:W-:-:S00]  /*0a00*/  BRA `(.L_x_0) ;  /* 0xfffffffc00fc7947 */ /* 0x000fc0000383ffff */
[----:B------:R-:W-:-:S00]  /*0a10*/  NOP ;  /* 0x0000000000007918 */ /* 0x000fc00000000000 */
        /* <DEDUP_REMOVED lines=14> */
.L_x_1:


//--------------------- .nv.global.init           --------------------------
	.section	.nv.global.init,"aw",@progbits
.nv.global.init:
	.type		_$_str,@object
	.size		_$_str,(_$_str_$_2 - _$_str)
_$_str:
        /*0000*/ 	.byte	0x5f, 0x5f, 0x43, 0x55, 0x44, 0x41, 0x5f, 0x46, 0x54, 0x5a, 0x00
	.type		_$_str_$_2,@object
	.size		_$_str_$_2,(.L_1 - _$_str_$_2)
_$_str_$_2:
        /*000b*/ 	.byte	0x5f, 0x5f, 0x43, 0x55, 0x44, 0x41, 0x5f, 0x50, 0x52, 0x45, 0x43, 0x5f, 0x53, 0x51, 0x52, 0x54
        /*001b*/ 	.byte	0x00
.L_1:


//--------------------- .nv.shared.triton_poi_fused__native_batch_norm_legit_no_training_55 --------------------------
	.section	.nv.shared.triton_poi_fused__native_batch_norm_legit_no_training_55,"aw",@nobits
	.sectionflags	@""
	.align	16
	.zero		1024


//--------------------- .nv.constant0.triton_poi_fused__native_batch_norm_legit_no_training_55 --------------------------
	.section	.nv.constant0.triton_poi_fused__native_batch_norm_legit_no_training_55,"a",@progbits
	.sectionflags	@""
	.align	4
.nv.constant0.triton_poi_fused__native_batch_norm_legit_no_training_55:
	.zero		584
